//
// Generated by NVIDIA NVVM Compiler
//
// Compiler Build ID: CL-36424714
// Cuda compilation tools, release 13.0, V13.0.88
// Based on NVVM 20.0.0
//

.version 9.0
.target sm_100
.address_size 64

	// .globl	_Z12print1DIndexv
.extern .func  (.param .b32 func_retval0) vprintf
(
	.param .b64 vprintf_param_0,
	.param .b64 vprintf_param_1
)
;
.global .align 1 .b8 $str[36] = {66, 108, 111, 99, 107, 32, 37, 100, 44, 32, 84, 104, 114, 101, 97, 100, 32, 37, 100, 44, 32, 71, 108, 111, 98, 97, 108, 32, 73, 68, 58, 32, 37, 100, 10};
.global .align 1 .b8 $str$1[38] = {66, 108, 111, 99, 107, 32, 37, 100, 44, 32, 84, 104, 114, 101, 97, 100, 32, 40, 37, 100, 44, 32, 37, 100, 41, 44, 32, 49, 68, 32, 73, 68, 58, 32, 37, 100, 10};
.global .align 1 .b8 $str$2[58] = {66, 108, 111, 99, 107, 32, 40, 37, 100, 44, 32, 37, 100, 41, 44, 32, 84, 104, 114, 101, 97, 100, 32, 40, 37, 100, 44, 32, 37, 100, 41, 44, 32, 71, 108, 111, 98, 97, 108, 32, 40, 37, 100, 44, 32, 37, 100, 41, 44, 32, 73, 68, 58, 32, 37, 100, 10};
.global .align 1 .b8 $str$3[50] = {84, 104, 114, 101, 97, 100, 32, 40, 37, 100, 44, 37, 100, 44, 37, 100, 41, 32, 45, 62, 32, 71, 108, 111, 98, 97, 108, 32, 40, 37, 100, 44, 37, 100, 44, 37, 100, 41, 32, 45, 62, 32, 73, 68, 58, 32, 37, 100, 10};

.visible .entry _Z12print1DIndexv()
{
	.local .align 8 .b8 	__local_depot0[16];
	.reg .b64 	%SP;
	.reg .b64 	%SPL;
	.reg .b32 	%r<7>;
	.reg .b64 	%rd<5>;

	mov.u64 	%SPL, __local_depot0;
	cvta.local.u64 	%SP, %SPL;
	add.u64 	%rd1, %SP, 0;
	add.u64 	%rd2, %SPL, 0;
	mov.u32 	%r1, %tid.x;
	mov.u32 	%r2, %ctaid.x;
	mov.u32 	%r3, %ntid.x;
	mad.lo.s32 	%r4, %r2, %r3, %r1;
	st.local.v2.u32 	[%rd2], {%r2, %r1};
	st.local.u32 	[%rd2+8], %r4;
	mov.u64 	%rd3, $str;
	cvta.global.u64 	%rd4, %rd3;
	{ // callseq 0, 0
	.param .b64 param0;
	st.param.b64 	[param0], %rd4;
	.param .b64 param1;
	st.param.b64 	[param1], %rd1;
	.param .b32 retval0;
	call.uni (retval0), 
	vprintf, 
	(
	param0, 
	param1
	);
	ld.param.b32 	%r5, [retval0];
	} // callseq 0
	ret;

}
	// .globl	_Z17print2DBlockIndexv
.visible .entry _Z17print2DBlockIndexv()
{
	.local .align 16 .b8 	__local_depot1[16];
	.reg .b64 	%SP;
	.reg .b64 	%SPL;
	.reg .b32 	%r<8>;
	.reg .b64 	%rd<5>;

	mov.u64 	%SPL, __local_depot1;
	cvta.local.u64 	%SP, %SPL;
	add.u64 	%rd1, %SP, 0;
	add.u64 	%rd2, %SPL, 0;
	mov.u32 	%r1, %tid.x;
	mov.u32 	%r2, %tid.y;
	mov.u32 	%r3, %ctaid.x;
	mov.u32 	%r4, %ntid.x;
	mad.lo.s32 	%r5, %r2, %r4, %r1;
	st.local.v4.u32 	[%rd2], {%r3, %r1, %r2, %r5};
	mov.u64 	%rd3, $str$1;
	cvta.global.u64 	%rd4, %rd3;
	{ // callseq 1, 0
	.param .b64 param0;
	st.param.b64 	[param0], %rd4;
	.param .b64 param1;
	st.param.b64 	[param1], %rd1;
	.param .b32 retval0;
	call.uni (retval0), 
	vprintf, 
	(
	param0, 
	param1
	);
	ld.param.b32 	%r6, [retval0];
	} // callseq 1
	ret;

}
	// .globl	_Z16print2DGridIndexv
.visible .entry _Z16print2DGridIndexv()
{
	.local .align 8 .b8 	__local_depot2[32];
	.reg .b64 	%SP;
	.reg .b64 	%SPL;
	.reg .b32 	%r<14>;
	.reg .b64 	%rd<5>;

	mov.u64 	%SPL, __local_depot2;
	cvta.local.u64 	%SP, %SPL;
	add.u64 	%rd1, %SP, 0;
	add.u64 	%rd2, %SPL, 0;
	mov.u32 	%r1, %tid.x;
	mov.u32 	%r2, %tid.y;
	mov.u32 	%r3, %ctaid.x;
	mov.u32 	%r4, %ctaid.y;
	mov.u32 	%r5, %ntid.x;
	mad.lo.s32 	%r6, %r3, %r5, %r1;
	mov.u32 	%r7, %ntid.y;
	mad.lo.s32 	%r8, %r4, %r7, %r2;
	mov.u32 	%r9, %nctaid.x;
	mul.lo.s32 	%r10, %r5, %r9;
	mad.lo.s32 	%r11, %r10, %r8, %r6;
	st.local.v2.u32 	[%rd2], {%r3, %r4};
	st.local.v2.u32 	[%rd2+8], {%r1, %r2};
	st.local.v2.u32 	[%rd2+16], {%r6, %r8};
	st.local.u32 	[%rd2+24], %r11;
	mov.u64 	%rd3, $str$2;
	cvta.global.u64 	%rd4, %rd3;
	{ // callseq 2, 0
	.param .b64 param0;
	st.param.b64 	[param0], %rd4;
	.param .b64 param1;
	st.param.b64 	[param1], %rd1;
	.param .b32 retval0;
	call.uni (retval0), 
	vprintf, 
	(
	param0, 
	param1
	);
	ld.param.b32 	%r12, [retval0];
	} // callseq 2
	ret;

}
	// .globl	_Z12print3DIndexiii
.visible .entry _Z12print3DIndexiii(
	.param .u32 _Z12print3DIndexiii_param_0,
	.param .u32 _Z12print3DIndexiii_param_1,
	.param .u32 _Z12print3DIndexiii_param_2
)
{
	.local .align 8 .b8 	__local_depot3[32];
	.reg .b64 	%SP;
	.reg .b64 	%SPL;
	.reg .b32 	%r<19>;
	.reg .b64 	%rd<5>;

	mov.u64 	%SPL, __local_depot3;
	cvta.local.u64 	%SP, %SPL;
	ld.param.u32 	%r1, [_Z12print3DIndexiii_param_0];
	ld.param.u32 	%r2, [_Z12print3DIndexiii_param_1];
	add.u64 	%rd1, %SP, 0;
	add.u64 	%rd2, %SPL, 0;
	mov.u32 	%r3, %tid.x;
	mov.u32 	%r4, %tid.y;
	mov.u32 	%r5, %tid.z;
	mov.u32 	%r6, %ctaid.x;
	mov.u32 	%r7, %ctaid.y;
	mov.u32 	%r8, %ctaid.z;
	mov.u32 	%r9, %ntid.x;
	mad.lo.s32 	%r10, %r6, %r9, %r3;
	mov.u32 	%r11, %ntid.y;
	mad.lo.s32 	%r12, %r7, %r11, %r4;
	mov.u32 	%r13, %ntid.z;
	mad.lo.s32 	%r14, %r8, %r13, %r5;
	mad.lo.s32 	%r15, %r2, %r14, %r12;
	mad.lo.s32 	%r16, %r15, %r1, %r10;
	st.local.v2.u32 	[%rd2], {%r3, %r4};
	st.local.v2.u32 	[%rd2+8], {%r5, %r10};
	st.local.v2.u32 	[%rd2+16], {%r12, %r14};
	st.local.u32 	[%rd2+24], %r16;
	mov.u64 	%rd3, $str$3;
	cvta.global.u64 	%rd4, %rd3;
	{ // callseq 3, 0
	.param .b64 param0;
	st.param.b64 	[param0], %rd4;
	.param .b64 param1;
	st.param.b64 	[param1], %rd1;
	.param .b32 retval0;
	call.uni (retval0), 
	vprintf, 
	(
	param0, 
	param1
	);
	ld.param.b32 	%r17, [retval0];
	} // callseq 3
	ret;

}
	// .globl	_Z15matrixIndexDemoPfii
.visible .entry _Z15matrixIndexDemoPfii(
	.param .u64 .ptr .align 1 _Z15matrixIndexDemoPfii_param_0,
	.param .u32 _Z15matrixIndexDemoPfii_param_1,
	.param .u32 _Z15matrixIndexDemoPfii_param_2
)
{
	.reg .pred 	%p<4>;
	.reg .b32 	%r<15>;
	.reg .b32 	%f<2>;
	.reg .b64 	%rd<5>;

	ld.param.u64 	%rd1, [_Z15matrixIndexDemoPfii_param_0];
	ld.param.u32 	%r3, [_Z15matrixIndexDemoPfii_param_1];
	ld.param.u32 	%r4, [_Z15matrixIndexDemoPfii_param_2];
	mov.u32 	%r6, %ctaid.x;
	mov.u32 	%r7, %ntid.x;
	mov.u32 	%r8, %tid.x;
	mad.lo.s32 	%r1, %r6, %r7, %r8;
	mov.u32 	%r9, %ctaid.y;
	mov.u32 	%r10, %ntid.y;
	mov.u32 	%r11, %tid.y;
	mad.lo.s32 	%r12, %r9, %r10, %r11;
	setp.ge.s32 	%p1, %r1, %r3;
	setp.ge.s32 	%p2, %r12, %r4;
	or.pred  	%p3, %p1, %p2;
	@%p3 bra 	$L__BB4_2;
	cvta.to.global.u64 	%rd2, %rd1;
	mad.lo.s32 	%r13, %r3, %r12, %r1;
	mad.lo.s32 	%r14, %r12, 100, %r1;
	cvt.rn.f32.s32 	%f1, %r14;
	mul.wide.s32 	%rd3, %r13, 4;
	add.s64 	%rd4, %rd2, %rd3;
	st.global.f32 	[%rd4], %f1;
$L__BB4_2:
	ret;

}


// ===== COMPILED SASS (sm_100) =====

	.target	sm_100

	.elftype	@"ET_EXEC"


//--------------------- .note.nv.tkinfo           --------------------------
	.section	.note.nv.tkinfo,"",@"SHT_NOTE"
	.sectionflags	@"SHF_NOTE_NV_TKINFO"
	.tkinfo
        /*0018*/ 	.word	0x00000002
        /*0030*/ 	.string	""
        /*0030*/ 	.string	"ptxas"
        /*0030*/ 	.string	"Cuda compilation tools, release 13.0, V13.0.88"
        /*0030*/ 	.string	"Build cuda_13.0.r13.0/compiler.36424714_0"
        /*0030*/ 	.string	"-arch sm_100 -m 64 "



//--------------------- .note.nv.cuinfo           --------------------------
	.section	.note.nv.cuinfo,"",@"SHT_NOTE"
	.sectionflags	@"SHF_NOTE_NV_CUINFO"
        /*0018*/ 	.short	0x0002
        /*001a*/ 	.short	0x0064
        /*001c*/ 	.short	0x0082
	.zero		2


//--------------------- .nv.info                  --------------------------
	.section	.nv.info,"",@"SHT_CUDA_INFO"
	.align	4


	//----- nvinfo : EIATTR_REGCOUNT
	.align		4
        /*0000*/ 	.byte	0x04, 0x2f
        /*0002*/ 	.short	(.L_5 - .L_4)
	.align		4
.L_4:
        /*0004*/ 	.word	index@(_Z12print1DIndexv)
        /*0008*/ 	.word	0x00000018


	//----- nvinfo : EIATTR_FRAME_SIZE
	.align		4
.L_5:
        /*000c*/ 	.byte	0x04, 0x11
        /*000e*/ 	.short	(.L_7 - .L_6)
	.align		4
.L_6:
        /*0010*/ 	.word	index@(_Z12print1DIndexv)
        /*0014*/ 	.word	0x00000010


	//----- nvinfo : EIATTR_REGCOUNT
	.align		4
.L_7:
        /*0018*/ 	.byte	0x04, 0x2f
        /*001a*/ 	.short	(.L_9 - .L_8)
	.align		4
.L_8:
        /*001c*/ 	.word	index@(_Z17print2DBlockIndexv)
        /*0020*/ 	.word	0x00000018


	//----- nvinfo : EIATTR_FRAME_SIZE
	.align		4
.L_9:
        /*0024*/ 	.byte	0x04, 0x11
        /*0026*/ 	.short	(.L_11 - .L_10)
	.align		4
.L_10:
        /*0028*/ 	.word	index@(_Z17print2DBlockIndexv)
        /*002c*/ 	.word	0x00000010


	//----- nvinfo : EIATTR_REGCOUNT
	.align		4
.L_11:
        /*0030*/ 	.byte	0x04, 0x2f
        /*0032*/ 	.short	(.L_13 - .L_12)
	.align		4
.L_12:
        /*0034*/ 	.word	index@(_Z16print2DGridIndexv)
        /*0038*/ 	.word	0x00000018


	//----- nvinfo : EIATTR_FRAME_SIZE
	.align		4
.L_13:
        /*003c*/ 	.byte	0x04, 0x11
        /*003e*/ 	.short	(.L_15 - .L_14)
	.align		4
.L_14:
        /*0040*/ 	.word	index@(_Z16print2DGridIndexv)
        /*0044*/ 	.word	0x00000020


	//----- nvinfo : EIATTR_REGCOUNT
	.align		4
.L_15:
        /*0048*/ 	.byte	0x04, 0x2f
        /*004a*/ 	.short	(.L_17 - .L_16)
	.align		4
.L_16:
        /*004c*/ 	.word	index@(_Z12print3DIndexiii)
        /*0050*/ 	.word	0x00000018


	//----- nvinfo : EIATTR_FRAME_SIZE
	.align		4
.L_17:
        /*0054*/ 	.byte	0x04, 0x11
        /*0056*/ 	.short	(.L_19 - .L_18)
	.align		4
.L_18:
        /*0058*/ 	.word	index@(_Z12print3DIndexiii)
        /*005c*/ 	.word	0x00000020


	//----- nvinfo : EIATTR_REGCOUNT
	.align		4
.L_19:
        /*0060*/ 	.byte	0x04, 0x2f
        /*0062*/ 	.short	(.L_21 - .L_20)
	.align		4
.L_20:
        /*0064*/ 	.word	index@(_Z15matrixIndexDemoPfii)
        /*0068*/ 	.word	0x0000000a


	//----- nvinfo : EIATTR_FRAME_SIZE
	.align		4
.L_21:
        /*006c*/ 	.byte	0x04, 0x11
        /*006e*/ 	.short	(.L_23 - .L_22)
	.align		4
.L_22:
        /*0070*/ 	.word	index@(_Z15matrixIndexDemoPfii)
        /*0074*/ 	.word	0x00000000


	//----- nvinfo : EIATTR_MIN_STACK_SIZE
	.align		4
.L_23:
        /*0078*/ 	.byte	0x04, 0x12
        /*007a*/ 	.short	(.L_25 - .L_24)
	.align		4
.L_24:
        /*007c*/ 	.word	index@(_Z15matrixIndexDemoPfii)
        /*0080*/ 	.word	0x00000000


	//----- nvinfo : EIATTR_MIN_STACK_SIZE
	.align		4
.L_25:
        /*0084*/ 	.byte	0x04, 0x12
        /*0086*/ 	.short	(.L_27 - .L_26)
	.align		4
.L_26:
        /*0088*/ 	.word	index@(_Z12print3DIndexiii)
        /*008c*/ 	.word	0x00000020


	//----- nvinfo : EIATTR_MIN_STACK_SIZE
	.align		4
.L_27:
        /*0090*/ 	.byte	0x04, 0x12
        /*0092*/ 	.short	(.L_29 - .L_28)
	.align		4
.L_28:
        /*0094*/ 	.word	index@(_Z16print2DGridIndexv)
        /*0098*/ 	.word	0x00000020


	//----- nvinfo : EIATTR_MIN_STACK_SIZE
	.align		4
.L_29:
        /*009c*/ 	.byte	0x04, 0x12
        /*009e*/ 	.short	(.L_31 - .L_30)
	.align		4
.L_30:
        /*00a0*/ 	.word	index@(_Z17print2DBlockIndexv)
        /*00a4*/ 	.word	0x00000010


	//----- nvinfo : EIATTR_MIN_STACK_SIZE
	.align		4
.L_31:
        /*00a8*/ 	.byte	0x04, 0x12
        /*00aa*/ 	.short	(.L_33 - .L_32)
	.align		4
.L_32:
        /*00ac*/ 	.word	index@(_Z12print1DIndexv)
        /*00b0*/ 	.word	0x00000010
.L_33:


//--------------------- .nv.compat                --------------------------
	.section	.nv.compat,"",@"SHT_CUDA_COMPAT_INFO"
	.align	4
        /*0000*/ 	.byte	0x02, 0x09, 0x00, 0x00, 0x02, 0x02, 0x01, 0x00, 0x02, 0x05, 0x05, 0x00, 0x03, 0x07, 0x01, 0x01
        /*0010*/ 	.byte	0x02, 0x03, 0x00, 0x00, 0x02, 0x06, 0x01, 0x00, 0x04, 0x0b, 0x08, 0x00, 0x09, 0x00, 0x00, 0x00
        /*0020*/ 	.byte	0x00, 0x00, 0x00, 0x00


//--------------------- .nv.info._Z15matrixIndexDemoPfii --------------------------
	.section	.nv.info._Z15matrixIndexDemoPfii,"",@"SHT_CUDA_INFO"
	.sectionflags	@""
	.align	4


	//----- nvinfo : EIATTR_CUDA_API_VERSION
	.align		4
        /*0000*/ 	.byte	0x04, 0x37
        /*0002*/ 	.short	(.L_35 - .L_34)
.L_34:
        /*0004*/ 	.word	0x00000082


	//----- nvinfo : EIATTR_KPARAM_INFO
	.align		4
.L_35:
        /*0008*/ 	.byte	0x04, 0x17
        /*000a*/ 	.short	(.L_37 - .L_36)
.L_36:
        /*000c*/ 	.word	0x00000000
        /*0010*/ 	.short	0x0002
        /*0012*/ 	.short	0x000c
        /*0014*/ 	.byte	0x00, 0xf0, 0x11, 0x00


	//----- nvinfo : EIATTR_KPARAM_INFO
	.align		4
.L_37:
        /*0018*/ 	.byte	0x04, 0x17
        /*001a*/ 	.short	(.L_39 - .L_38)
.L_38:
        /*001c*/ 	.word	0x00000000
        /*0020*/ 	.short	0x0001
        /*0022*/ 	.short	0x0008
        /*0024*/ 	.byte	0x00, 0xf0, 0x11, 0x00


	//----- nvinfo : EIATTR_KPARAM_INFO
	.align		4
.L_39:
        /*0028*/ 	.byte	0x04, 0x17
        /*002a*/ 	.short	(.L_41 - .L_40)
.L_40:
        /*002c*/ 	.word	0x00000000
        /*0030*/ 	.short	0x0000
        /*0032*/ 	.short	0x0000
        /*0034*/ 	.byte	0x00, 0xf5, 0x21, 0x00


	//----- nvinfo : EIATTR_SPARSE_MMA_MASK
	.align		4
.L_41:
        /*0038*/ 	.byte	0x03, 0x50
        /*003a*/ 	.short	0x0000


	//----- nvinfo : EIATTR_MAXREG_COUNT
	.align		4
        /*003c*/ 	.byte	0x03, 0x1b
        /*003e*/ 	.short	0x00ff


	//----- nvinfo : EIATTR_MERCURY_ISA_VERSION
	.align		4
        /*0040*/ 	.byte	0x03, 0x5f
        /*0042*/ 	.short	0x0101


	//----- nvinfo : EIATTR_VRC_CTA_INIT_COUNT
	.align		4
        /*0044*/ 	.byte	0x02, 0x4a
	.zero		1
	.zero		1


	//----- nvinfo : EIATTR_EXIT_INSTR_OFFSETS
	.align		4
        /*0048*/ 	.byte	0x04, 0x1c
        /*004a*/ 	.short	(.L_43 - .L_42)


	//   ....[0]....
.L_42:
        /*004c*/ 	.word	0x000000c0


	//   ....[1]....
        /*0050*/ 	.word	0x00000140


	//----- nvinfo : EIATTR_CBANK_PARAM_SIZE
	.align		4
.L_43:
        /*0054*/ 	.byte	0x03, 0x19
        /*0056*/ 	.short	0x0010


	//----- nvinfo : EIATTR_PARAM_CBANK
	.align		4
        /*0058*/ 	.byte	0x04, 0x0a
        /*005a*/ 	.short	(.L_45 - .L_44)
	.align		4
.L_44:
        /*005c*/ 	.word	index@(.nv.constant0._Z15matrixIndexDemoPfii)
        /*0060*/ 	.short	0x0380
        /*0062*/ 	.short	0x0010


	//----- nvinfo : EIATTR_SW_WAR
	.align		4
.L_45:
        /*0064*/ 	.byte	0x04, 0x36
        /*0066*/ 	.short	(.L_47 - .L_46)
.L_46:
        /*0068*/ 	.word	0x00000008
.L_47:


//--------------------- .nv.info._Z12print3DIndexiii --------------------------
	.section	.nv.info._Z12print3DIndexiii,"",@"SHT_CUDA_INFO"
	.sectionflags	@""
	.align	4


	//----- nvinfo : EIATTR_CUDA_API_VERSION
	.align		4
        /*0000*/ 	.byte	0x04, 0x37
        /*0002*/ 	.short	(.L_49 - .L_48)
.L_48:
        /*0004*/ 	.word	0x00000082


	//----- nvinfo : EIATTR_KPARAM_INFO
	.align		4
.L_49:
        /*0008*/ 	.byte	0x04, 0x17
        /*000a*/ 	.short	(.L_51 - .L_50)
.L_50:
        /*000c*/ 	.word	0x00000000
        /*0010*/ 	.short	0x0002
        /*0012*/ 	.short	0x0008
        /*0014*/ 	.byte	0x00, 0xf0, 0x11, 0x00


	//----- nvinfo : EIATTR_KPARAM_INFO
	.align		4
.L_51:
        /*0018*/ 	.byte	0x04, 0x17
        /*001a*/ 	.short	(.L_53 - .L_52)
.L_52:
        /*001c*/ 	.word	0x00000000
        /*0020*/ 	.short	0x0001
        /*0022*/ 	.short	0x0004
        /*0024*/ 	.byte	0x00, 0xf0, 0x11, 0x00


	//----- nvinfo : EIATTR_KPARAM_INFO
	.align		4
.L_53:
        /*0028*/ 	.byte	0x04, 0x17
        /*002a*/ 	.short	(.L_55 - .L_54)
.L_54:
        /*002c*/ 	.word	0x00000000
        /*0030*/ 	.short	0x0000
        /*0032*/ 	.short	0x0000
        /*0034*/ 	.byte	0x00, 0xf0, 0x11, 0x00


	//----- nvinfo : EIATTR_SPARSE_MMA_MASK
	.align		4
.L_55:
        /*0038*/ 	.byte	0x03, 0x50
        /*003a*/ 	.short	0x0000


	//----- nvinfo : EIATTR_MAXREG_COUNT
	.align		4
        /*003c*/ 	.byte	0x03, 0x1b
        /*003e*/ 	.short	0x00ff


	//----- nvinfo : EIATTR_EXTERNS
	.align		4
        /*0040*/ 	.byte	0x04, 0x0f
        /*0042*/ 	.short	(.L_57 - .L_56)


	//   ....[0]....
	.align		4
.L_56:
        /*0044*/ 	.word	index@(vprintf)


	//----- nvinfo : EIATTR_MERCURY_ISA_VERSION
	.align		4
.L_57:
        /*0048*/ 	.byte	0x03, 0x5f
        /*004a*/ 	.short	0x0101


	//----- nvinfo : EIATTR_VRC_CTA_INIT_COUNT
	.align		4
        /*004c*/ 	.byte	0x02, 0x4a
	.zero		1
	.zero		1


	//----- nvinfo : EIATTR_SYSCALL_OFFSETS
	.align		4
        /*0050*/ 	.byte	0x04, 0x46
        /*0052*/ 	.short	(.L_59 - .L_58)


	//   ....[0]....
.L_58:
        /*0054*/ 	.word	0x000001f0


	//----- nvinfo : EIATTR_EXIT_INSTR_OFFSETS
	.align		4
.L_59:
        /*0058*/ 	.byte	0x04, 0x1c
        /*005a*/ 	.short	(.L_61 - .L_60)


	//   ....[0]....
.L_60:
        /*005c*/ 	.word	0x00000200


	//----- nvinfo : EIATTR_CBANK_PARAM_SIZE
	.align		4
.L_61:
        /*0060*/ 	.byte	0x03, 0x19
        /*0062*/ 	.short	0x000c


	//----- nvinfo : EIATTR_PARAM_CBANK
	.align		4
        /*0064*/ 	.byte	0x04, 0x0a
        /*0066*/ 	.short	(.L_63 - .L_62)
	.align		4
.L_62:
        /*0068*/ 	.word	index@(.nv.constant0._Z12print3DIndexiii)
        /*006c*/ 	.short	0x0380
        /*006e*/ 	.short	0x000c


	//----- nvinfo : EIATTR_SW_WAR
	.align		4
.L_63:
        /*0070*/ 	.byte	0x04, 0x36
        /*0072*/ 	.short	(.L_65 - .L_64)
.L_64:
        /*0074*/ 	.word	0x00000008
.L_65:


//--------------------- .nv.info._Z16print2DGridIndexv --------------------------
	.section	.nv.info._Z16print2DGridIndexv,"",@"SHT_CUDA_INFO"
	.sectionflags	@""
	.align	4


	//----- nvinfo : EIATTR_CUDA_API_VERSION
	.align		4
        /*0000*/ 	.byte	0x04, 0x37
        /*0002*/ 	.short	(.L_67 - .L_66)
.L_66:
        /*0004*/ 	.word	0x00000082


	//----- nvinfo : EIATTR_SPARSE_MMA_MASK
	.align		4
.L_67:
        /*0008*/ 	.byte	0x03, 0x50
        /*000a*/ 	.short	0x0000


	//----- nvinfo : EIATTR_MAXREG_COUNT
	.align		4
        /*000c*/ 	.byte	0x03, 0x1b
        /*000e*/ 	.short	0x00ff


	//----- nvinfo : EIATTR_EXTERNS
	.align		4
        /*0010*/ 	.byte	0x04, 0x0f
        /*0012*/ 	.short	(.L_69 - .L_68)


	//   ....[0]....
	.align		4
.L_68:
        /*0014*/ 	.word	index@(vprintf)


	//----- nvinfo : EIATTR_MERCURY_ISA_VERSION
	.align		4
.L_69:
        /*0018*/ 	.byte	0x03, 0x5f
        /*001a*/ 	.short	0x0101


	//----- nvinfo : EIATTR_VRC_CTA_INIT_COUNT
	.align		4
        /*001c*/ 	.byte	0x02, 0x4a
	.zero		1
	.zero		1


	//----- nvinfo : EIATTR_SYSCALL_OFFSETS
	.align		4
        /*0020*/ 	.byte	0x04, 0x46
        /*0022*/ 	.short	(.L_71 - .L_70)


	//   ....[0]....
.L_70:
        /*0024*/ 	.word	0x000001b0


	//----- nvinfo : EIATTR_EXIT_INSTR_OFFSETS
	.align		4
.L_71:
        /*0028*/ 	.byte	0x04, 0x1c
        /*002a*/ 	.short	(.L_73 - .L_72)


	//   ....[0]....
.L_72:
        /*002c*/ 	.word	0x000001c0


	//----- nvinfo : EIATTR_SW_WAR
	.align		4
.L_73:
        /*0030*/ 	.byte	0x04, 0x36
        /*0032*/ 	.short	(.L_75 - .L_74)
.L_74:
        /*0034*/ 	.word	0x00000008
.L_75:


//--------------------- .nv.info._Z17print2DBlockIndexv --------------------------
	.section	.nv.info._Z17print2DBlockIndexv,"",@"SHT_CUDA_INFO"
	.sectionflags	@""
	.align	4


	//----- nvinfo : EIATTR_CUDA_API_VERSION
	.align		4
        /*0000*/ 	.byte	0x04, 0x37
        /*0002*/ 	.short	(.L_77 - .L_76)
.L_76:
        /*0004*/ 	.word	0x00000082


	//----- nvinfo : EIATTR_SPARSE_MMA_MASK
	.align		4
.L_77:
        /*0008*/ 	.byte	0x03, 0x50
        /*000a*/ 	.short	0x0000


	//----- nvinfo : EIATTR_MAXREG_COUNT
	.align		4
        /*000c*/ 	.byte	0x03, 0x1b
        /*000e*/ 	.short	0x00ff


	//----- nvinfo : EIATTR_EXTERNS
	.align		4
        /*0010*/ 	.byte	0x04, 0x0f
        /*0012*/ 	.short	(.L_79 - .L_78)


	//   ....[0]....
	.align		4
.L_78:
        /*0014*/ 	.word	index@(vprintf)


	//----- nvinfo : EIATTR_MERCURY_ISA_VERSION
	.align		4
.L_79:
        /*0018*/ 	.byte	0x03, 0x5f
        /*001a*/ 	.short	0x0101


	//----- nvinfo : EIATTR_VRC_CTA_INIT_COUNT
	.align		4
        /*001c*/ 	.byte	0x02, 0x4a
	.zero		1
	.zero		1


	//----- nvinfo : EIATTR_SYSCALL_OFFSETS
	.align		4
        /*0020*/ 	.byte	0x04, 0x46
        /*0022*/ 	.short	(.L_81 - .L_80)


	//   ....[0]....
.L_80:
        /*0024*/ 	.word	0x00000120


	//----- nvinfo : EIATTR_EXIT_INSTR_OFFSETS
	.align		4
.L_81:
        /*0028*/ 	.byte	0x04, 0x1c
        /*002a*/ 	.short	(.L_83 - .L_82)


	//   ....[0]....
.L_82:
        /*002c*/ 	.word	0x00000130


	//----- nvinfo : EIATTR_SW_WAR
	.align		4
.L_83:
        /*0030*/ 	.byte	0x04, 0x36
        /*0032*/ 	.short	(.L_85 - .L_84)
.L_84:
        /*0034*/ 	.word	0x00000008
.L_85:


//--------------------- .nv.info._Z12print1DIndexv --------------------------
	.section	.nv.info._Z12print1DIndexv,"",@"SHT_CUDA_INFO"
	.sectionflags	@""
	.align	4


	//----- nvinfo : EIATTR_CUDA_API_VERSION
	.align		4
        /*0000*/ 	.byte	0x04, 0x37
        /*0002*/ 	.short	(.L_87 - .L_86)
.L_86:
        /*0004*/ 	.word	0x00000082


	//----- nvinfo : EIATTR_SPARSE_MMA_MASK
	.align		4
.L_87:
        /*0008*/ 	.byte	0x03, 0x50
        /*000a*/ 	.short	0x0000


	//----- nvinfo : EIATTR_MAXREG_COUNT
	.align		4
        /*000c*/ 	.byte	0x03, 0x1b
        /*000e*/ 	.short	0x00ff


	//----- nvinfo : EIATTR_EXTERNS
	.align		4
        /*0010*/ 	.byte	0x04, 0x0f
        /*0012*/ 	.short	(.L_89 - .L_88)


	//   ....[0]....
	.align		4
.L_88:
        /*0014*/ 	.word	index@(vprintf)


	//----- nvinfo : EIATTR_MERCURY_ISA_VERSION
	.align		4
.L_89:
        /*0018*/ 	.byte	0x03, 0x5f
        /*001a*/ 	.short	0x0101


	//----- nvinfo : EIATTR_VRC_CTA_INIT_COUNT
	.align		4
        /*001c*/ 	.byte	0x02, 0x4a
	.zero		1
	.zero		1


	//----- nvinfo : EIATTR_SYSCALL_OFFSETS
	.align		4
        /*0020*/ 	.byte	0x04, 0x46
        /*0022*/ 	.short	(.L_91 - .L_90)


	//   ....[0]....
.L_90:
        /*0024*/ 	.word	0x00000120


	//----- nvinfo : EIATTR_EXIT_INSTR_OFFSETS
	.align		4
.L_91:
        /*0028*/ 	.byte	0x04, 0x1c
        /*002a*/ 	.short	(.L_93 - .L_92)


	//   ....[0]....
.L_92:
        /*002c*/ 	.word	0x00000130


	//----- nvinfo : EIATTR_SW_WAR
	.align		4
.L_93:
        /*0030*/ 	.byte	0x04, 0x36
        /*0032*/ 	.short	(.L_95 - .L_94)
.L_94:
        /*0034*/ 	.word	0x00000008
.L_95:


//--------------------- .nv.callgraph             --------------------------
	.section	.nv.callgraph,"",@"SHT_CUDA_CALLGRAPH"
	.align	4
	.sectionentsize	8
	.align		4
        /*0000*/ 	.word	0x00000000
	.align		4
        /*0004*/ 	.word	0xffffffff
	.align		4
        /*0008*/ 	.word	index@(_Z12print3DIndexiii)
	.align		4
        /*000c*/ 	.word	index@(vprintf)
	.align		4
        /*0010*/ 	.word	index@(_Z16print2DGridIndexv)
	.align		4
        /*0014*/ 	.word	index@(vprintf)
	.align		4
        /*0018*/ 	.word	index@(_Z17print2DBlockIndexv)
	.align		4
        /*001c*/ 	.word	index@(vprintf)
	.align		4
        /*0020*/ 	.word	index@(_Z12print1DIndexv)
	.align		4
        /*0024*/ 	.word	index@(vprintf)
	.align		4
        /*0028*/ 	.word	0x00000000
	.align		4
        /*002c*/ 	.word	0xfffffffe
	.align		4
        /*0030*/ 	.word	0x00000000
	.align		4
        /*0034*/ 	.word	0xfffffffd
	.align		4
        /*0038*/ 	.word	0x00000000
	.align		4
        /*003c*/ 	.word	0xfffffffc


//--------------------- .nv.constant4             --------------------------
	.section	.nv.constant4,"a",@progbits
	.align	8
	.align		8
.nv.constant4:
        /*0000*/ 	.dword	$str
	.align		8
        /*0008*/ 	.dword	$str$1
	.align		8
        /*0010*/ 	.dword	$str$2
	.align		8
        /*0018*/ 	.dword	$str$3
	.align		8
        /*0020*/ 	.dword	vprintf


//--------------------- .text._Z15matrixIndexDemoPfii --------------------------
	.section	.text._Z15matrixIndexDemoPfii,"ax",@progbits
	.align	128
        .global         _Z15matrixIndexDemoPfii
        .type           _Z15matrixIndexDemoPfii,@function
        .size           _Z15matrixIndexDemoPfii,(.L_x_9 - _Z15matrixIndexDemoPfii)
        .other          _Z15matrixIndexDemoPfii,@"STO_CUDA_ENTRY STV_DEFAULT"
_Z15matrixIndexDemoPfii:
.text._Z15matrixIndexDemoPfii:
[----:B------:R-:W-:Y:S01]  /*0000*/  LDC R1, c[0x0][0x37c] ;  /* 0x0000df00ff017b82 */ /* 0x000fe20000000800 */
[----:B------:R-:W0:Y:S07]  /*0010*/  S2R R2, SR_TID.Y ;  /* 0x0000000000027919 */ /* 0x000e2e0000002200 */
[----:B------:R-:W1:Y:S01]  /*0020*/  LDC R0, c[0x0][0x360] ;  /* 0x0000d800ff007b82 */ /* 0x000e620000000800 */
[----:B------:R-:W2:Y:S01]  /*0030*/  LDCU.64 UR6, c[0x0][0x388] ;  /* 0x00007100ff0677ac */ /* 0x000ea20008000a00 */
[----:B------:R-:W1:Y:S06]  /*0040*/  S2R R3, SR_TID.X ;  /* 0x0000000000037919 */ /* 0x000e6c0000002100 */
[----:B------:R-:W0:Y:S08]  /*0050*/  S2UR UR5, SR_CTAID.Y ;  /* 0x00000000000579c3 */ /* 0x000e300000002600 */
[----:B------:R-:W0:Y:S08]  /*0060*/  LDC R5, c[0x0][0x364] ;  /* 0x0000d900ff057b82 */ /* 0x000e300000000800 */
[----:B------:R-:W1:Y:S01]  /*0070*/  S2UR UR4, SR_CTAID.X ;  /* 0x00000000000479c3 */ /* 0x000e620000002500 */
[----:B0-----:R-:W-:-:S05]  /*0080*/  IMAD R5, R5, UR5, R2 ;  /* 0x0000000505057c24 */ /* 0x001fca000f8e0202 */
[----:B--2---:R-:W-:Y:S01]  /*0090*/  ISETP.GE.AND P0, PT, R5, UR7, PT ;  /* 0x0000000705007c0c */ /* 0x004fe2000bf06270 */
[----:B-1----:R-:W-:-:S05]  /*00a0*/  IMAD R0, R0, UR4, R3 ;  /* 0x0000000400007c24 */ /* 0x002fca000f8e0203 */
[----:B------:R-:W-:-:S13]  /*00b0*/  ISETP.GE.OR P0, PT, R0, UR6, P0 ;  /* 0x0000000600007c0c */ /* 0x000fda0008706670 */
[----:B------:R-:W-:Y:S05]  /*00c0*/  @P0 EXIT ;  /* 0x000000000000094d */ /* 0x000fea0003800000 */
[----:B------:R-:W0:Y:S01]  /*00d0*/  LDC.64 R2, c[0x0][0x380] ;  /* 0x0000e000ff027b82 */ /* 0x000e220000000a00 */
[----:B------:R-:W1:Y:S01]  /*00e0*/  LDCU.64 UR4, c[0x0][0x358] ;  /* 0x00006b00ff0477ac */ /* 0x000e620008000a00 */
[C-C-:B------:R-:W-:Y:S02]  /*00f0*/  IMAD R7, R5.reuse, UR6, R0.reuse ;  /* 0x0000000605077c24 */ /* 0x140fe4000f8e0200 */
[----:B------:R-:W-:-:S05]  /*0100*/  IMAD R0, R5, 0x64, R0 ;  /* 0x0000006405007824 */ /* 0x000fca00078e0200 */
[----:B------:R-:W-:Y:S01]  /*0110*/  I2FP.F32.S32 R5, R0 ;  /* 0x0000000000057245 */ /* 0x000fe20000201400 */
[----:B0-----:R-:W-:-:S05]  /*0120*/  IMAD.WIDE R2, R7, 0x4, R2 ;  /* 0x0000000407027825 */ /* 0x001fca00078e0202 */
[----:B-1----:R-:W-:Y:S01]  /*0130*/  STG.E desc[UR4][R2.64], R5 ;  /* 0x0000000502007986 */ /* 0x002fe2000c101904 */
[----:B------:R-:W-:Y:S05]  /*0140*/  EXIT ;  /* 0x000000000000794d */ /* 0x000fea0003800000 */
.L_x_0:
[----:B------:R-:W-:-:S00]  /*0150*/  BRA `(.L_x_0) ;  /* 0xfffffffc00fc7947 */ /* 0x000fc0000383ffff */
[----:B------:R-:W-:-:S00]  /*0160*/  NOP ;  /* 0x0000000000007918 */ /* 0x000fc00000000000 */
        /* <DEDUP_REMOVED lines=9> */
.L_x_9:


//--------------------- .text._Z12print3DIndexiii --------------------------
	.section	.text._Z12print3DIndexiii,"ax",@progbits
	.align	128
        .global         _Z12print3DIndexiii
        .type           _Z12print3DIndexiii,@function
        .size           _Z12print3DIndexiii,(.L_x_10 - _Z12print3DIndexiii)
        .other          _Z12print3DIndexiii,@"STO_CUDA_ENTRY STV_DEFAULT"
_Z12print3DIndexiii:
.text._Z12print3DIndexiii:
[----:B------:R-:W0:Y:S01]  /*0000*/  LDC R1, c[0x0][0x37c] ;  /* 0x0000df00ff017b82 */ /* 0x000e220000000800 */
[----:B------:R-:W1:Y:S01]  /*0010*/  S2R R11, SR_TID.Y ;  /* 0x00000000000b7919 */ /* 0x000e620000002200 */
[----:B------:R-:W2:Y:S06]  /*0020*/  LDCU UR5, c[0x0][0x2fc] ;  /* 0x00005f80ff0577ac */ /* 0x000eac0008000800 */
[----:B------:R-:W3:Y:S01]  /*0030*/  LDC R13, c[0x0][0x360] ;  /* 0x0000d800ff0d7b82 */ /* 0x000ee20000000800 */
[----:B------:R-:W-:Y:S01]  /*0040*/  MOV R8, 0x20 ;  /* 0x0000002000087802 */ /* 0x000fe20000000f00 */
[----:B------:R-:W4:Y:S01]  /*0050*/  S2R R12, SR_TID.Z ;  /* 0x00000000000c7919 */ /* 0x000f220000002300 */
[----:B------:R-:W5:Y:S01]  /*0060*/  LDCU.64 UR8, c[0x0][0x380] ;  /* 0x00007000ff0877ac */ /* 0x000f620008000a00 */
[----:B0-----:R-:W-:Y:S01]  /*0070*/  IADD3 R1, PT, PT, R1, -0x20, RZ ;  /* 0xffffffe001017810 */ /* 0x001fe20007ffe0ff */
[----:B------:R-:W1:Y:S03]  /*0080*/  S2R R10, SR_TID.X ;  /* 0x00000000000a7919 */ /* 0x000e660000002100 */
[----:B------:R-:W0:Y:S08]  /*0090*/  LDC R2, c[0x0][0x364] ;  /* 0x0000d900ff027b82 */ /* 0x000e300000000800 */
[----:B------:R-:W0:Y:S08]  /*00a0*/  S2UR UR6, SR_CTAID.Y ;  /* 0x00000000000679c3 */ /* 0x000e300000002600 */
[----:B------:R-:W4:Y:S08]  /*00b0*/  S2UR UR7, SR_CTAID.Z ;  /* 0x00000000000779c3 */ /* 0x000f300000002700 */
[----:B------:R-:W4:Y:S01]  /*00c0*/  LDC R3, c[0x0][0x368] ;  /* 0x0000da00ff037b82 */ /* 0x000f220000000800 */
[----:B-1----:R1:W-:Y:S07]  /*00d0*/  STL.64 [R1], R10 ;  /* 0x0000000a01007387 */ /* 0x0023ee0000100a00 */
[----:B------:R-:W3:Y:S01]  /*00e0*/  S2UR UR4, SR_CTAID.X ;  /* 0x00000000000479c3 */ /* 0x000ee20000002500 */
[----:B0-----:R-:W-:-:S07]  /*00f0*/  IMAD R2, R2, UR6, R11 ;  /* 0x0000000602027c24 */ /* 0x001fce000f8e020b */
[----:B------:R-:W0:Y:S01]  /*0100*/  LDC.64 R8, c[0x4][R8] ;  /* 0x0100000008087b82 */ /* 0x000e220000000a00 */
[----:B----4-:R-:W-:Y:S01]  /*0110*/  IMAD R3, R3, UR7, R12 ;  /* 0x0000000703037c24 */ /* 0x010fe2000f8e020c */
[----:B------:R-:W4:Y:S03]  /*0120*/  LDCU.64 UR6, c[0x4][0x18] ;  /* 0x01000300ff0677ac */ /* 0x000f260008000a00 */
[----:B-----5:R-:W-:Y:S01]  /*0130*/  IMAD R0, R3, UR9, R2 ;  /* 0x0000000903007c24 */ /* 0x020fe2000f8e0202 */
[----:B------:R1:W-:Y:S01]  /*0140*/  STL.64 [R1+0x10], R2 ;  /* 0x0000100201007387 */ /* 0x0003e20000100a00 */
[----:B---3--:R-:W-:Y:S01]  /*0150*/  IMAD R13, R13, UR4, R10 ;  /* 0x000000040d0d7c24 */ /* 0x008fe2000f8e020a */
[----:B------:R-:W3:Y:S03]  /*0160*/  LDCU UR4, c[0x0][0x2f8] ;  /* 0x00005f00ff0477ac */ /* 0x000ee60008000800 */
[----:B------:R-:W-:Y:S01]  /*0170*/  IMAD R0, R0, UR8, R13 ;  /* 0x0000000800007c24 */ /* 0x000fe2000f8e020d */
[----:B------:R1:W-:Y:S04]  /*0180*/  STL.64 [R1+0x8], R12 ;  /* 0x0000080c01007387 */ /* 0x0003e80000100a00 */
[----:B------:R1:W-:Y:S01]  /*0190*/  STL [R1+0x18], R0 ;  /* 0x0000180001007387 */ /* 0x0003e20000100800 */
[----:B----4-:R-:W-:-:S02]  /*01a0*/  MOV R4, UR6 ;  /* 0x0000000600047c02 */ /* 0x010fc40008000f00 */
[----:B------:R-:W-:Y:S02]  /*01b0*/  MOV R5, UR7 ;  /* 0x0000000700057c02 */ /* 0x000fe40008000f00 */
[----:B---3--:R-:W-:-:S04]  /*01c0*/  IADD3 R6, P0, PT, R1, UR4, RZ ;  /* 0x0000000401067c10 */ /* 0x008fc8000ff1e0ff */
[----:B-12---:R-:W-:-:S09]  /*01d0*/  IADD3.X R7, PT, PT, RZ, UR5, RZ, P0, !PT ;  /* 0x00000005ff077c10 */ /* 0x006fd200087fe4ff */
[----:B------:R-:W-:-:S07]  /*01e0*/  LEPC R20, `(.L_x_1) ;  /* 0x000000001014794e */ /* 0x000fce0000000000 */
[----:B0-----:R-:W-:Y:S05]  /*01f0*/  CALL.ABS.NOINC R8 ;  /* 0x0000000008007343 */ /* 0x001fea0003c00000 */
.L_x_1:
[----:B------:R-:W-:Y:S05]  /*0200*/  EXIT ;  /* 0x000000000000794d */ /* 0x000fea0003800000 */
.L_x_2:
        /* <DEDUP_REMOVED lines=15> */
.L_x_10:


//--------------------- .text._Z16print2DGridIndexv --------------------------
	.section	.text._Z16print2DGridIndexv,"ax",@progbits
	.align	128
        .global         _Z16print2DGridIndexv
        .type           _Z16print2DGridIndexv,@function
        .size           _Z16print2DGridIndexv,(.L_x_11 - _Z16print2DGridIndexv)
        .other          _Z16print2DGridIndexv,@"STO_CUDA_ENTRY STV_DEFAULT"
_Z16print2DGridIndexv:
.text._Z16print2DGridIndexv:
[----:B------:R-:W0:Y:S01]  /*0000*/  LDC R1, c[0x0][0x37c] ;  /* 0x0000df00ff017b82 */ /* 0x000e220000000800 */
[----:B------:R-:W1:Y:S01]  /*0010*/  S2R R12, SR_CTAID.X ;  /* 0x00000000000c7919 */ /* 0x000e620000002500 */
[----:B------:R-:W2:Y:S01]  /*0020*/  LDCU UR6, c[0x0][0x2fc] ;  /* 0x00005f80ff0677ac */ /* 0x000ea20008000800 */
[----:B------:R-:W-:Y:S01]  /*0030*/  MOV R8, 0x20 ;  /* 0x0000002000087802 */ /* 0x000fe20000000f00 */
[----:B0-----:R-:W-:Y:S01]  /*0040*/  VIADD R1, R1, 0xffffffe0 ;  /* 0xffffffe001017836 */ /* 0x001fe20000000000 */
[----:B------:R-:W1:Y:S01]  /*0050*/  S2R R13, SR_CTAID.Y ;  /* 0x00000000000d7919 */ /* 0x000e620000002600 */
[----:B------:R-:W0:Y:S01]  /*0060*/  LDCU UR5, c[0x0][0x360] ;  /* 0x00006c00ff0577ac */ /* 0x000e220008000800 */
[----:B------:R-:W3:Y:S01]  /*0070*/  S2R R10, SR_TID.X ;  /* 0x00000000000a7919 */ /* 0x000ee20000002100 */
[----:B------:R-:W4:Y:S01]  /*0080*/  LDCU UR7, c[0x0][0x364] ;  /* 0x00006c80ff0777ac */ /* 0x000f220008000800 */
[----:B------:R-:W5:Y:S01]  /*0090*/  LDC.64 R8, c[0x4][R8] ;  /* 0x0100000008087b82 */ /* 0x000f620000000a00 */
[----:B------:R-:W4:Y:S01]  /*00a0*/  S2R R11, SR_TID.Y ;  /* 0x00000000000b7919 */ /* 0x000f220000002200 */
[----:B------:R-:W0:Y:S01]  /*00b0*/  LDCU UR4, c[0x0][0x370] ;  /* 0x00006e00ff0477ac */ /* 0x000e220008000800 */
[----:B------:R-:W2:Y:S01]  /*00c0*/  LDCU.64 UR8, c[0x4][0x10] ;  /* 0x01000200ff0877ac */ /* 0x000ea20008000a00 */
[----:B0-----:R-:W-:Y:S01]  /*00d0*/  UIMAD UR4, UR5, UR4, URZ ;  /* 0x00000004050472a4 */ /* 0x001fe2000f8e02ff */
[----:B--2---:R-:W-:Y:S01]  /*00e0*/  IMAD.U32 R4, RZ, RZ, UR8 ;  /* 0x00000008ff047e24 */ /* 0x004fe2000f8e00ff */
[----:B-1----:R0:W-:Y:S01]  /*00f0*/  STL.64 [R1], R12 ;  /* 0x0000000c01007387 */ /* 0x0021e20000100a00 */
[----:B------:R-:W-:Y:S01]  /*0100*/  MOV R5, UR9 ;  /* 0x0000000900057c02 */ /* 0x000fe20008000f00 */
[----:B---3--:R-:W-:Y:S01]  /*0110*/  IMAD R2, R12, UR5, R10 ;  /* 0x000000050c027c24 */ /* 0x008fe2000f8e020a */
[----:B------:R-:W1:Y:S01]  /*0120*/  LDCU UR5, c[0x0][0x2f8] ;  /* 0x00005f00ff0577ac */ /* 0x000e620008000800 */
[----:B----4-:R-:W-:Y:S01]  /*0130*/  IMAD R3, R13, UR7, R11 ;  /* 0x000000070d037c24 */ /* 0x010fe2000f8e020b */
[----:B------:R0:W-:Y:S03]  /*0140*/  STL.64 [R1+0x8], R10 ;  /* 0x0000080a01007387 */ /* 0x0001e60000100a00 */
[----:B------:R-:W-:Y:S01]  /*0150*/  IMAD R0, R3, UR4, R2 ;  /* 0x0000000403007c24 */ /* 0x000fe2000f8e0202 */
[----:B------:R0:W-:Y:S04]  /*0160*/  STL.64 [R1+0x10], R2 ;  /* 0x0000100201007387 */ /* 0x0001e80000100a00 */
[----:B------:R0:W-:Y:S01]  /*0170*/  STL [R1+0x18], R0 ;  /* 0x0000180001007387 */ /* 0x0001e20000100800 */
[----:B-1----:R-:W-:-:S04]  /*0180*/  IADD3 R6, P0, PT, R1, UR5, RZ ;  /* 0x0000000501067c10 */ /* 0x002fc8000ff1e0ff */
[----:B0----5:R-:W-:-:S09]  /*0190*/  IADD3.X R7, PT, PT, RZ, UR6, RZ, P0, !PT ;  /* 0x00000006ff077c10 */ /* 0x021fd200087fe4ff */
[----:B------:R-:W-:-:S07]  /*01a0*/  LEPC R20, `(.L_x_3) ;  /* 0x000000001014794e */ /* 0x000fce0000000000 */
[----:B------:R-:W-:Y:S05]  /*01b0*/  CALL.ABS.NOINC R8 ;  /* 0x0000000008007343 */ /* 0x000fea0003c00000 */
.L_x_3:
[----:B------:R-:W-:Y:S05]  /*01c0*/  EXIT ;  /* 0x000000000000794d */ /* 0x000fea0003800000 */
.L_x_4:
        /* <DEDUP_REMOVED lines=11> */
.L_x_11:


//--------------------- .text._Z17print2DBlockIndexv --------------------------
	.section	.text._Z17print2DBlockIndexv,"ax",@progbits
	.align	128
        .global         _Z17print2DBlockIndexv
        .type           _Z17print2DBlockIndexv,@function
        .size           _Z17print2DBlockIndexv,(.L_x_12 - _Z17print2DBlockIndexv)
        .other          _Z17print2DBlockIndexv,@"STO_CUDA_ENTRY STV_DEFAULT"
_Z17print2DBlockIndexv:
.text._Z17print2DBlockIndexv:
[----:B------:R-:W0:Y:S01]  /*0000*/  LDC R1, c[0x0][0x37c] ;  /* 0x0000df00ff017b82 */ /* 0x000e220000000800 */
[----:B------:R-:W1:Y:S01]  /*0010*/  S2R R9, SR_TID.X ;  /* 0x0000000000097919 */ /* 0x000e620000002100 */
[----:B------:R-:W2:Y:S01]  /*0020*/  LDCU UR5, c[0x0][0x2fc] ;  /* 0x00005f80ff0577ac */ /* 0x000ea20008000800 */
[----:B0-----:R-:W-:Y:S01]  /*0030*/  VIADD R1, R1, 0xfffffff0 ;  /* 0xfffffff001017836 */ /* 0x001fe20000000000 */
[----:B------:R-:W-:Y:S01]  /*0040*/  MOV R0, 0x20 ;  /* 0x0000002000007802 */ /* 0x000fe20000000f00 */
[----:B------:R-:W1:Y:S01]  /*0050*/  S2R R10, SR_TID.Y ;  /* 0x00000000000a7919 */ /* 0x000e620000002200 */
[----:B------:R-:W1:Y:S02]  /*0060*/  LDCU UR6, c[0x0][0x360] ;  /* 0x00006c00ff0677ac */ /* 0x000e640008000800 */
[----:B------:R0:W3:Y:S01]  /*0070*/  LDC.64 R2, c[0x4][R0] ;  /* 0x0100000000027b82 */ /* 0x0000e20000000a00 */
[----:B------:R-:W4:Y:S01]  /*0080*/  S2R R8, SR_CTAID.X ;  /* 0x0000000000087919 */ /* 0x000f220000002500 */
[----:B------:R-:W5:Y:S02]  /*0090*/  LDCU UR4, c[0x0][0x2f8] ;  /* 0x00005f00ff0477ac */ /* 0x000f640008000800 */
[----:B-----5:R-:W-:-:S05]  /*00a0*/  IADD3 R6, P0, PT, R1, UR4, RZ ;  /* 0x0000000401067c10 */ /* 0x020fca000ff1e0ff */
[----:B--2---:R-:W-:Y:S02]  /*00b0*/  IMAD.X R7, RZ, RZ, UR5, P0 ;  /* 0x00000005ff077e24 */ /* 0x004fe400080e06ff */
[----:B-1----:R-:W-:Y:S01]  /*00c0*/  IMAD R11, R10, UR6, R9 ;  /* 0x000000060a0b7c24 */ /* 0x002fe2000f8e0209 */
[----:B------:R-:W1:Y:S04]  /*00d0*/  LDCU.64 UR6, c[0x4][0x8] ;  /* 0x01000100ff0677ac */ /* 0x000e680008000a00 */
[----:B----4-:R0:W-:Y:S01]  /*00e0*/  STL.128 [R1], R8 ;  /* 0x0000000801007387 */ /* 0x0101e20000100c00 */
[----:B-1----:R-:W-:Y:S01]  /*00f0*/  IMAD.U32 R4, RZ, RZ, UR6 ;  /* 0x00000006ff047e24 */ /* 0x002fe2000f8e00ff */
[----:B---3--:R-:W-:-:S07]  /*0100*/  MOV R5, UR7 ;  /* 0x0000000700057c02 */ /* 0x008fce0008000f00 */
[----:B------:R-:W-:-:S07]  /*0110*/  LEPC R20, `(.L_x_5) ;  /* 0x000000001014794e */ /* 0x000fce0000000000 */
[----:B0-----:R-:W-:Y:S05]  /*0120*/  CALL.ABS.NOINC R2 ;  /* 0x0000000002007343 */ /* 0x001fea0003c00000 */
.L_x_5:
[----:B------:R-:W-:Y:S05]  /*0130*/  EXIT ;  /* 0x000000000000794d */ /* 0x000fea0003800000 */
.L_x_6:
        /* <DEDUP_REMOVED lines=12> */
.L_x_12:


//--------------------- .text._Z12print1DIndexv   --------------------------
	.section	.text._Z12print1DIndexv,"ax",@progbits
	.align	128
        .global         _Z12print1DIndexv
        .type           _Z12print1DIndexv,@function
        .size           _Z12print1DIndexv,(.L_x_13 - _Z12print1DIndexv)
        .other          _Z12print1DIndexv,@"STO_CUDA_ENTRY STV_DEFAULT"
_Z12print1DIndexv:
.text._Z12print1DIndexv:
[----:B------:R-:W0:Y:S01]  /*0000*/  LDC R1, c[0x0][0x37c] ;  /* 0x0000df00ff017b82 */ /* 0x000e220000000800 */
[----:B------:R-:W1:Y:S01]  /*0010*/  S2R R9, SR_TID.X ;  /* 0x0000000000097919 */ /* 0x000e620000002100 */
[----:B------:R-:W2:Y:S01]  /*0020*/  LDCU UR5, c[0x0][0x2fc] ;  /* 0x00005f80ff0577ac */ /* 0x000ea20008000800 */
[----:B------:R-:W-:Y:S01]  /*0030*/  MOV R2, 0x20 ;  /* 0x0000002000027802 */ /* 0x000fe20000000f00 */
[----:B0-----:R-:W-:Y:S01]  /*0040*/  VIADD R1, R1, 0xfffffff0 ;  /* 0xfffffff001017836 */ /* 0x001fe20000000000 */
[----:B------:R-:W1:Y:S01]  /*0050*/  S2R R8, SR_CTAID.X ;  /* 0x0000000000087919 */ /* 0x000e620000002500 */
[----:B------:R-:W1:Y:S03]  /*0060*/  LDCU UR6, c[0x0][0x360] ;  /* 0x00006c00ff0677ac */ /* 0x000e660008000800 */
[----:B------:R-:W0:Y:S01]  /*0070*/  LDC.64 R2, c[0x4][R2] ;  /* 0x0100000002027b82 */ /* 0x000e220000000a00 */
[----:B------:R-:W3:Y:S02]  /*0080*/  LDCU UR4, c[0x0][0x2f8] ;  /* 0x00005f00ff0477ac */ /* 0x000ee40008000800 */
[----:B---3--:R-:W-:-:S05]  /*0090*/  IADD3 R6, P0, PT, R1, UR4, RZ ;  /* 0x0000000401067c10 */ /* 0x008fca000ff1e0ff */
[----:B--2---:R-:W-:Y:S02]  /*00a0*/  IMAD.X R7, RZ, RZ, UR5, P0 ;  /* 0x00000005ff077e24 */ /* 0x004fe400080e06ff */
[----:B-1----:R-:W-:Y:S01]  /*00b0*/  IMAD R0, R8, UR6, R9 ;  /* 0x0000000608007c24 */ /* 0x002fe2000f8e0209 */
[----:B------:R1:W-:Y:S01]  /*00c0*/  STL.64 [R1], R8 ;  /* 0x0000000801007387 */ /* 0x0003e20000100a00 */
[----:B------:R-:W2:Y:S03]  /*00d0*/  LDCU.64 UR6, c[0x4][URZ] ;  /* 0x01000000ff0677ac */ /* 0x000ea60008000a00 */
[----:B------:R1:W-:Y:S01]  /*00e0*/  STL [R1+0x8], R0 ;  /* 0x0000080001007387 */ /* 0x0003e20000100800 */
[----:B--2---:R-:W-:Y:S01]  /*00f0*/  IMAD.U32 R4, RZ, RZ, UR6 ;  /* 0x00000006ff047e24 */ /* 0x004fe2000f8e00ff */
[----:B01----:R-:W-:-:S07]  /*0100*/  MOV R5, UR7 ;  /* 0x0000000700057c02 */ /* 0x003fce0008000f00 */
[----:B------:R-:W-:-:S07]  /*0110*/  LEPC R20, `(.L_x_7) ;  /* 0x000000001014794e */ /* 0x000fce0000000000 */
[----:B------:R-:W-:Y:S05]  /*0120*/  CALL.ABS.NOINC R2 ;  /* 0x0000000002007343 */ /* 0x000fea0003c00000 */
.L_x_7:
[----:B------:R-:W-:Y:S05]  /*0130*/  EXIT ;  /* 0x000000000000794d */ /* 0x000fea0003800000 */
.L_x_8:
        /* <DEDUP_REMOVED lines=12> */
.L_x_13:


//--------------------- .nv.global.init           --------------------------
	.section	.nv.global.init,"aw",@progbits
.nv.global.init:
	.type		$str,@object
	.size		$str,($str$1 - $str)
$str:
        /*0000*/ 	.byte	0x42, 0x6c, 0x6f, 0x63, 0x6b, 0x20, 0x25, 0x64, 0x2c, 0x20, 0x54, 0x68, 0x72, 0x65, 0x61, 0x64
        /*0010*/ 	.byte	0x20, 0x25, 0x64, 0x2c, 0x20, 0x47, 0x6c, 0x6f, 0x62, 0x61, 0x6c, 0x20, 0x49, 0x44, 0x3a, 0x20
        /*0020*/ 	.byte	0x25, 0x64, 0x0a, 0x00
	.type		$str$1,@object
	.size		$str$1,($str$3 - $str$1)
$str$1:
        /*0024*/ 	.byte	0x42, 0x6c, 0x6f, 0x63, 0x6b, 0x20, 0x25, 0x64, 0x2c, 0x20, 0x54, 0x68, 0x72, 0x65, 0x61, 0x64
        /*0034*/ 	.byte	0x20, 0x28, 0x25, 0x64, 0x2c, 0x20, 0x25, 0x64, 0x29, 0x2c, 0x20, 0x31, 0x44, 0x20, 0x49, 0x44
        /*0044*/ 	.byte	0x3a, 0x20, 0x25, 0x64, 0x0a, 0x00
	.type		$str$3,@object
	.size		$str$3,($str$2 - $str$3)
$str$3:
        /*004a*/ 	.byte	0x54, 0x68, 0x72, 0x65, 0x61, 0x64, 0x20, 0x28, 0x25, 0x64, 0x2c, 0x25, 0x64, 0x2c, 0x25, 0x64
        /*005a*/ 	.byte	0x29, 0x20, 0x2d, 0x3e, 0x20, 0x47, 0x6c, 0x6f, 0x62, 0x61, 0x6c, 0x20, 0x28, 0x25, 0x64, 0x2c
        /*006a*/ 	.byte	0x25, 0x64, 0x2c, 0x25, 0x64, 0x29, 0x20, 0x2d, 0x3e, 0x20, 0x49, 0x44, 0x3a, 0x20, 0x25, 0x64
        /*007a*/ 	.byte	0x0a, 0x00
	.type		$str$2,@object
	.size		$str$2,(.L_2 - $str$2)
$str$2:
        /*007c*/ 	.byte	0x42, 0x6c, 0x6f, 0x63, 0x6b, 0x20, 0x28, 0x25, 0x64, 0x2c, 0x20, 0x25, 0x64, 0x29, 0x2c, 0x20
        /*008c*/ 	.byte	0x54, 0x68, 0x72, 0x65, 0x61, 0x64, 0x20, 0x28, 0x25, 0x64, 0x2c, 0x20, 0x25, 0x64, 0x29, 0x2c
        /*009c*/ 	.byte	0x20, 0x47, 0x6c, 0x6f, 0x62, 0x61, 0x6c, 0x20, 0x28, 0x25, 0x64, 0x2c, 0x20, 0x25, 0x64, 0x29
        /*00ac*/ 	.byte	0x2c, 0x20, 0x49, 0x44, 0x3a, 0x20, 0x25, 0x64, 0x0a, 0x00
.L_2:


//--------------------- .nv.shared.reserved.0     --------------------------
	.section	.nv.shared.reserved.0,"aw",@nobits
	.weak		__nv_reservedSMEM_offset_0_alias
	.size		__nv_reservedSMEM_offset_0_alias, 0, 64
	.other		__nv_reservedSMEM_offset_0_alias,@"STO_CUDA_RESERVED_SHARED STV_DEFAULT"
__nv_reservedSMEM_offset_0_alias:
	.zero		0
	.zero		64


//--------------------- .nv.constant0._Z15matrixIndexDemoPfii --------------------------
	.section	.nv.constant0._Z15matrixIndexDemoPfii,"a",@progbits
	.sectionflags	@""
	.align	4
.nv.constant0._Z15matrixIndexDemoPfii:
	.zero		912


//--------------------- .nv.constant0._Z12print3DIndexiii --------------------------
	.section	.nv.constant0._Z12print3DIndexiii,"a",@progbits
	.sectionflags	@""
	.align	4
.nv.constant0._Z12print3DIndexiii:
	.zero		908


//--------------------- .nv.constant0._Z16print2DGridIndexv --------------------------
	.section	.nv.constant0._Z16print2DGridIndexv,"a",@progbits
	.sectionflags	@""
	.align	4
.nv.constant0._Z16print2DGridIndexv:
	.zero		896


//--------------------- .nv.constant0._Z17print2DBlockIndexv --------------------------
	.section	.nv.constant0._Z17print2DBlockIndexv,"a",@progbits
	.sectionflags	@""
	.align	4
.nv.constant0._Z17print2DBlockIndexv:
	.zero		896


//--------------------- .nv.constant0._Z12print1DIndexv --------------------------
	.section	.nv.constant0._Z12print1DIndexv,"a",@progbits
	.sectionflags	@""
	.align	4
.nv.constant0._Z12print1DIndexv:
	.zero		896


//--------------------- SYMBOLS --------------------------

	.type		.nv.reservedSmem.offset0,@object
	.size		.nv.reservedSmem.offset0,0x4
	.type		vprintf,@function
